	.headerflags	@"EF_CUDA_TEXMODE_UNIFIED EF_CUDA_64BIT_ADDRESS EF_CUDA_ACCELERATORS EF_CUDA_SM90 EF_CUDA_VIRTUAL_SM(EF_CUDA_SM90)"
	.elftype	@"ET_EXEC"


//--------------------- .nv.info                  --------------------------
	.section	.nv.info,"",@"SHT_CUDA_INFO"
	.align	4


	//----- nvinfo : EIATTR_REGCOUNT
	.align		4
        /*0000*/ 	.byte	0x04, 0x2f
        /*0002*/ 	.short	(.L_1 - .L_0)
	.align		4
.L_0:
        /*0004*/ 	.word	index@(triton_poi_fused_add_50)
        /*0008*/ 	.word	0x0000000a


	//----- nvinfo : EIATTR_MIN_STACK_SIZE
	.align		4
.L_1:
        /*000c*/ 	.byte	0x04, 0x12
        /*000e*/ 	.short	(.L_3 - .L_2)
	.align		4
.L_2:
        /*0010*/ 	.word	index@(triton_poi_fused_add_50)
        /*0014*/ 	.word	0x00000000


	//----- nvinfo : EIATTR_FRAME_SIZE
	.align		4
.L_3:
        /*0018*/ 	.byte	0x04, 0x11
        /*001a*/ 	.short	(.L_5 - .L_4)
	.align		4
.L_4:
        /*001c*/ 	.word	index@(triton_poi_fused_add_50)
        /*0020*/ 	.word	0x00000000


	//----- nvinfo : EIATTR_MIN_STACK_SIZE
	.align		4
.L_5:
        /*0024*/ 	.byte	0x04, 0x12
        /*0026*/ 	.short	(.L_7 - .L_6)
	.align		4
.L_6:
        /*0028*/ 	.word	index@(triton_poi_fused_add_50)
        /*002c*/ 	.word	0x00000000
.L_7:


//--------------------- .nv.info.triton_poi_fused_add_50 --------------------------
	.section	.nv.info.triton_poi_fused_add_50,"",@"SHT_CUDA_INFO"
	.sectionflags	@""
	.align	4


	//----- nvinfo : EIATTR_CUDA_API_VERSION
	.align		4
        /*0000*/ 	.byte	0x04, 0x37
        /*0002*/ 	.short	(.L_9 - .L_8)
.L_8:
        /*0004*/ 	.word	0x0000007c


	//----- nvinfo : EIATTR_KPARAM_INFO
	.align		4
.L_9:
        /*0008*/ 	.byte	0x04, 0x17
        /*000a*/ 	.short	(.L_11 - .L_10)
.L_10:
        /*000c*/ 	.word	0x00000000
        /*0010*/ 	.short	0x0002
        /*0012*/ 	.short	0x0010
        /*0014*/ 	.byte	0x00, 0xf0, 0x11, 0x00


	//----- nvinfo : EIATTR_KPARAM_INFO
	.align		4
.L_11:
        /*0018*/ 	.byte	0x04, 0x17
        /*001a*/ 	.short	(.L_13 - .L_12)
.L_12:
        /*001c*/ 	.word	0x00000000
        /*0020*/ 	.short	0x0001
        /*0022*/ 	.short	0x0008
        /*0024*/ 	.byte	0x00, 0xf4, 0x21, 0x00


	//----- nvinfo : EIATTR_KPARAM_INFO
	.align		4
.L_13:
        /*0028*/ 	.byte	0x04, 0x17
        /*002a*/ 	.short	(.L_15 - .L_14)
.L_14:
        /*002c*/ 	.word	0x00000000
        /*0030*/ 	.short	0x0000
        /*0032*/ 	.short	0x0000
        /*0034*/ 	.byte	0x00, 0xf4, 0x21, 0x00


	//----- nvinfo : EIATTR_SPARSE_MMA_MASK
	.align		4
.L_15:
        /*0038*/ 	.byte	0x03, 0x50
        /*003a*/ 	.short	0x0000


	//----- nvinfo : EIATTR_MAXREG_COUNT
	.align		4
        /*003c*/ 	.byte	0x03, 0x1b
        /*003e*/ 	.short	0x00ff


	//----- nvinfo : EIATTR_EXIT_INSTR_OFFSETS
	.align		4
        /*0040*/ 	.byte	0x04, 0x1c
        /*0042*/ 	.short	(.L_17 - .L_16)


	//   ....[0]....
.L_16:
        /*0044*/ 	.word	0x00000100


	//----- nvinfo : EIATTR_REQNTID
	.align		4
.L_17:
        /*0048*/ 	.byte	0x04, 0x10
        /*004a*/ 	.short	(.L_19 - .L_18)
.L_18:
        /*004c*/ 	.word	0x00000100
        /*0050*/ 	.word	0x00000001
        /*0054*/ 	.word	0x00000001


	//----- nvinfo : EIATTR_CBANK_PARAM_SIZE
	.align		4
.L_19:
        /*0058*/ 	.byte	0x03, 0x19
        /*005a*/ 	.short	0x0014


	//----- nvinfo : EIATTR_PARAM_CBANK
	.align		4
        /*005c*/ 	.byte	0x04, 0x0a
        /*005e*/ 	.short	(.L_21 - .L_20)
	.align		4
.L_20:
        /*0060*/ 	.word	index@(.nv.constant0.triton_poi_fused_add_50)
        /*0064*/ 	.short	0x0210
        /*0066*/ 	.short	0x0014


	//----- nvinfo : EIATTR_SW_WAR
	.align		4
.L_21:
        /*0068*/ 	.byte	0x04, 0x36
        /*006a*/ 	.short	(.L_23 - .L_22)
.L_22:
        /*006c*/ 	.word	0x00000008
.L_23:


//--------------------- .nv.callgraph             --------------------------
	.section	.nv.callgraph,"",@"SHT_CUDA_CALLGRAPH"
	.align	4
	.sectionentsize	8
	.align		4
        /*0000*/ 	.word	0x00000000
	.align		4
        /*0004*/ 	.word	0xffffffff
	.align		4
        /*0008*/ 	.word	0x00000000
	.align		4
        /*000c*/ 	.word	0xfffffffe
	.align		4
        /*0010*/ 	.word	0x00000000
	.align		4
        /*0014*/ 	.word	0xfffffffd
	.align		4
        /*0018*/ 	.word	0x00000000
	.align		4
        /*001c*/ 	.word	0xfffffffc


//--------------------- .text.triton_poi_fused_add_50 --------------------------
	.section	.text.triton_poi_fused_add_50,"ax",@progbits
	.align	128
        .global         triton_poi_fused_add_50
        .type           triton_poi_fused_add_50,@function
        .size           triton_poi_fused_add_50,(.L_x_1 - triton_poi_fused_add_50)
        .other          triton_poi_fused_add_50,@"STO_CUDA_ENTRY STV_DEFAULT"
triton_poi_fused_add_50:
.text.triton_poi_fused_add_50:
[----:B------:R-:W-:Y:S01]  /*0000*/  LDC R1, c[0x0][0x28] ;  /* 0x00000a00ff017b82 */ /* 0x000fe20000000800 */
[----:B------:R-:W1:Y:S07]  /*0010*/  S2R R0, SR_TID.X ;  /* 0x0000000000007919 */ /* 0x000e6e0000002100 */
[----:B------:R-:W2:Y:S01]  /*0020*/  LDC.64 R4, c[0x0][0x218] ;  /* 0x00008600ff047b82 */ /* 0x000ea20000000a00 */
[----:B------:R-:W-:Y:S01]  /*0030*/  ULDC.64 UR4, c[0x0][0x208] ;  /* 0x0000820000047ab9 */ /* 0x000fe20000000a00 */
[----:B------:R-:W3:Y:S06]  /*0040*/  S2R R7, SR_CTAID.X ;  /* 0x0000000000077919 */ /* 0x000eec0000002500 */
[----:B------:R-:W4:Y:S01]  /*0050*/  LDC.64 R2, c[0x0][0x210] ;  /* 0x00008400ff027b82 */ /* 0x000f220000000a00 */
[----:B-1----:R-:W-:-:S04]  /*0060*/  SHF.L.U32 R0, R0, 0x1, RZ ;  /* 0x0000000100007819 */ /* 0x002fc800000006ff */
[----:B------:R-:W-:-:S04]  /*0070*/  LOP3.LUT R0, R0, 0x1fe, RZ, 0xc0, !PT ;  /* 0x000001fe00007812 */ /* 0x000fc800078ec0ff */
[----:B---3--:R-:W-:-:S05]  /*0080*/  LEA R7, R7, R0, 0x9 ;  /* 0x0000000007077211 */ /* 0x008fca00078e48ff */
[----:B--2---:R-:W-:-:S04]  /*0090*/  IMAD.WIDE R4, R7, 0x4, R4 ;  /* 0x0000000407047825 */ /* 0x004fc800078e0204 */
[----:B----4-:R-:W-:Y:S02]  /*00a0*/  IMAD.WIDE R2, R7, 0x4, R2 ;  /* 0x0000000407027825 */ /* 0x010fe400078e0202 */
[----:B------:R-:W2:Y:S04]  /*00b0*/  LDG.E.64 R4, desc[UR4][R4.64] ;  /* 0x0000000404047981 */ /* 0x000ea8000c1e1b00 */
[----:B------:R-:W2:Y:S02]  /*00c0*/  LDG.E.64 R6, desc[UR4][R2.64] ;  /* 0x0000000402067981 */ /* 0x000ea4000c1e1b00 */
[----:B--2---:R-:W-:Y:S01]  /*00d0*/  FADD R6, R6, R4 ;  /* 0x0000000406067221 */ /* 0x004fe20000000000 */
[----:B------:R-:W-:-:S05]  /*00e0*/  FADD R7, R7, R5 ;  /* 0x0000000507077221 */ /* 0x000fca0000000000 */
[----:B------:R-:W-:Y:S01]  /*00f0*/  STG.E.64 desc[UR4][R2.64], R6 ;  /* 0x0000000602007986 */ /* 0x000fe2000c101b04 */
[----:B------:R-:W-:Y:S05]  /*0100*/  EXIT ;  /* 0x000000000000794d */ /* 0x000fea0003800000 */
.L_x_0:
[----:B------:R-:W-:-:S00]  /*0110*/  BRA `(.L_x_0) ;  /* 0xfffffffc00fc7947 */ /* 0x000fc0000383ffff */
[----:B------:R-:W-:-:S00]  /*0120*/  NOP ;  /* 0x0000000000007918 */ /* 0x000fc00000000000 */
        /* <DEDUP_REMOVED lines=13> */
.L_x_1:


//--------------------- .nv.constant0.triton_poi_fused_add_50 --------------------------
	.section	.nv.constant0.triton_poi_fused_add_50,"a",@progbits
	.sectionflags	@""
	.align	4
.nv.constant0.triton_poi_fused_add_50:
	.zero		548
